	.headerflags	@"EF_CUDA_TEXMODE_UNIFIED EF_CUDA_64BIT_ADDRESS EF_CUDA_ACCELERATORS EF_CUDA_SM90 EF_CUDA_VIRTUAL_SM(EF_CUDA_SM90)"
	.elftype	@"ET_EXEC"


//--------------------- .nv.info                  --------------------------
	.section	.nv.info,"",@"SHT_CUDA_INFO"
	.align	4


	//----- nvinfo : EIATTR_REGCOUNT
	.align		4
        /*0000*/ 	.byte	0x04, 0x2f
        /*0002*/ 	.short	(.L_3 - .L_2)
	.align		4
.L_2:
        /*0004*/ 	.word	index@(triton_poi_fused__native_batch_norm_legit_no_training_relu_1)
        /*0008*/ 	.word	0x00000016


	//----- nvinfo : EIATTR_MIN_STACK_SIZE
	.align		4
.L_3:
        /*000c*/ 	.byte	0x04, 0x12
        /*000e*/ 	.short	(.L_5 - .L_4)
	.align		4
.L_4:
        /*0010*/ 	.word	index@(triton_poi_fused__native_batch_norm_legit_no_training_relu_1)
        /*0014*/ 	.word	0x00000000


	//----- nvinfo : EIATTR_FRAME_SIZE
	.align		4
.L_5:
        /*0018*/ 	.byte	0x04, 0x11
        /*001a*/ 	.short	(.L_7 - .L_6)
	.align		4
.L_6:
        /*001c*/ 	.word	index@(triton_poi_fused__native_batch_norm_legit_no_training_relu_1)
        /*0020*/ 	.word	0x00000000


	//----- nvinfo : EIATTR_MIN_STACK_SIZE
	.align		4
.L_7:
        /*0024*/ 	.byte	0x04, 0x12
        /*0026*/ 	.short	(.L_9 - .L_8)
	.align		4
.L_8:
        /*0028*/ 	.word	index@(triton_poi_fused__native_batch_norm_legit_no_training_relu_1)
        /*002c*/ 	.word	0x00000000
.L_9:


//--------------------- .nv.info.triton_poi_fused__native_batch_norm_legit_no_training_relu_1 --------------------------
	.section	.nv.info.triton_poi_fused__native_batch_norm_legit_no_training_relu_1,"",@"SHT_CUDA_INFO"
	.sectionflags	@""
	.align	4


	//----- nvinfo : EIATTR_CUDA_API_VERSION
	.align		4
        /*0000*/ 	.byte	0x04, 0x37
        /*0002*/ 	.short	(.L_11 - .L_10)
.L_10:
        /*0004*/ 	.word	0x0000007c


	//----- nvinfo : EIATTR_KPARAM_INFO
	.align		4
.L_11:
        /*0008*/ 	.byte	0x04, 0x17
        /*000a*/ 	.short	(.L_13 - .L_12)
.L_12:
        /*000c*/ 	.word	0x00000000
        /*0010*/ 	.short	0x0006
        /*0012*/ 	.short	0x0030
        /*0014*/ 	.byte	0x00, 0xf0, 0x11, 0x00


	//----- nvinfo : EIATTR_KPARAM_INFO
	.align		4
.L_13:
        /*0018*/ 	.byte	0x04, 0x17
        /*001a*/ 	.short	(.L_15 - .L_14)
.L_14:
        /*001c*/ 	.word	0x00000000
        /*0020*/ 	.short	0x0005
        /*0022*/ 	.short	0x0028
        /*0024*/ 	.byte	0x00, 0xf4, 0x21, 0x00


	//----- nvinfo : EIATTR_KPARAM_INFO
	.align		4
.L_15:
        /*0028*/ 	.byte	0x04, 0x17
        /*002a*/ 	.short	(.L_17 - .L_16)
.L_16:
        /*002c*/ 	.word	0x00000000
        /*0030*/ 	.short	0x0004
        /*0032*/ 	.short	0x0020
        /*0034*/ 	.byte	0x00, 0xf4, 0x21, 0x00


	//----- nvinfo : EIATTR_KPARAM_INFO
	.align		4
.L_17:
        /*0038*/ 	.byte	0x04, 0x17
        /*003a*/ 	.short	(.L_19 - .L_18)
.L_18:
        /*003c*/ 	.word	0x00000000
        /*0040*/ 	.short	0x0003
        /*0042*/ 	.short	0x0018
        /*0044*/ 	.byte	0x00, 0xf4, 0x21, 0x00


	//----- nvinfo : EIATTR_KPARAM_INFO
	.align		4
.L_19:
        /*0048*/ 	.byte	0x04, 0x17
        /*004a*/ 	.short	(.L_21 - .L_20)
.L_20:
        /*004c*/ 	.word	0x00000000
        /*0050*/ 	.short	0x0002
        /*0052*/ 	.short	0x0010
        /*0054*/ 	.byte	0x00, 0xf4, 0x21, 0x00


	//----- nvinfo : EIATTR_KPARAM_INFO
	.align		4
.L_21:
        /*0058*/ 	.byte	0x04, 0x17
        /*005a*/ 	.short	(.L_23 - .L_22)
.L_22:
        /*005c*/ 	.word	0x00000000
        /*0060*/ 	.short	0x0001
        /*0062*/ 	.short	0x0008
        /*0064*/ 	.byte	0x00, 0xf4, 0x21, 0x00


	//----- nvinfo : EIATTR_KPARAM_INFO
	.align		4
.L_23:
        /*0068*/ 	.byte	0x04, 0x17
        /*006a*/ 	.short	(.L_25 - .L_24)
.L_24:
        /*006c*/ 	.word	0x00000000
        /*0070*/ 	.short	0x0000
        /*0072*/ 	.short	0x0000
        /*0074*/ 	.byte	0x00, 0xf4, 0x21, 0x00


	//----- nvinfo : EIATTR_SPARSE_MMA_MASK
	.align		4
.L_25:
        /*0078*/ 	.byte	0x03, 0x50
        /*007a*/ 	.short	0x0000


	//----- nvinfo : EIATTR_MAXREG_COUNT
	.align		4
        /*007c*/ 	.byte	0x03, 0x1b
        /*007e*/ 	.short	0x00ff


	//----- nvinfo : EIATTR_EXIT_INSTR_OFFSETS
	.align		4
        /*0080*/ 	.byte	0x04, 0x1c
        /*0082*/ 	.short	(.L_27 - .L_26)


	//   ....[0]....
.L_26:
        /*0084*/ 	.word	0x00000490


	//   ....[1]....
        /*0088*/ 	.word	0x000004b0


	//----- nvinfo : EIATTR_REQNTID
	.align		4
.L_27:
        /*008c*/ 	.byte	0x04, 0x10
        /*008e*/ 	.short	(.L_29 - .L_28)
.L_28:
        /*0090*/ 	.word	0x00000080
        /*0094*/ 	.word	0x00000001
        /*0098*/ 	.word	0x00000001


	//----- nvinfo : EIATTR_CBANK_PARAM_SIZE
	.align		4
.L_29:
        /*009c*/ 	.byte	0x03, 0x19
        /*009e*/ 	.short	0x0034


	//----- nvinfo : EIATTR_PARAM_CBANK
	.align		4
        /*00a0*/ 	.byte	0x04, 0x0a
        /*00a2*/ 	.short	(.L_31 - .L_30)
	.align		4
.L_30:
        /*00a4*/ 	.word	index@(.nv.constant0.triton_poi_fused__native_batch_norm_legit_no_training_relu_1)
        /*00a8*/ 	.short	0x0210
        /*00aa*/ 	.short	0x0034


	//----- nvinfo : EIATTR_SW_WAR
	.align		4
.L_31:
        /*00ac*/ 	.byte	0x04, 0x36
        /*00ae*/ 	.short	(.L_33 - .L_32)
.L_32:
        /*00b0*/ 	.word	0x00000008
.L_33:


//--------------------- .nv.callgraph             --------------------------
	.section	.nv.callgraph,"",@"SHT_CUDA_CALLGRAPH"
	.align	4
	.sectionentsize	8
	.align		4
        /*0000*/ 	.word	0x00000000
	.align		4
        /*0004*/ 	.word	0xffffffff
	.align		4
        /*0008*/ 	.word	0x00000000
	.align		4
        /*000c*/ 	.word	0xfffffffe
	.align		4
        /*0010*/ 	.word	0x00000000
	.align		4
        /*0014*/ 	.word	0xfffffffd
	.align		4
        /*0018*/ 	.word	0x00000000
	.align		4
        /*001c*/ 	.word	0xfffffffc


//--------------------- .nv.constant4             --------------------------
	.section	.nv.constant4,"a",@progbits
	.align	8
	.align		8
.nv.constant4:
        /*0000*/ 	.dword	_$_str
	.align		8
        /*0008*/ 	.dword	_$_str_$_2


//--------------------- .text.triton_poi_fused__native_batch_norm_legit_no_training_relu_1 --------------------------
	.section	.text.triton_poi_fused__native_batch_norm_legit_no_training_relu_1,"ax",@progbits
	.align	128
        .global         triton_poi_fused__native_batch_norm_legit_no_training_relu_1
        .type           triton_poi_fused__native_batch_norm_legit_no_training_relu_1,@function
        .size           triton_poi_fused__native_batch_norm_legit_no_training_relu_1,(.L_x_1 - triton_poi_fused__native_batch_norm_legit_no_training_relu_1)
        .other          triton_poi_fused__native_batch_norm_legit_no_training_relu_1,@"STO_CUDA_ENTRY STV_DEFAULT"
triton_poi_fused__native_batch_norm_legit_no_training_relu_1:
.text.triton_poi_fused__native_batch_norm_legit_no_training_relu_1:
[----:B------:R-:W0:Y:S01]  /*0000*/  LDC R1, c[0x0][0x28] ;  /* 0x00000a00ff017b82 */ /* 0x000e220000000800 */
[----:B------:R-:W1:Y:S07]  /*0010*/  S2R R0, SR_TID.X ;  /* 0x0000000000007919 */ /* 0x000e6e0000002100 */
[----:B------:R-:W2:Y:S01]  /*0020*/  LDC.64 R8, c[0x0][0x220] ;  /* 0x00008800ff087b82 */ /* 0x000ea20000000a00 */
[----:B------:R-:W-:Y:S01]  /*0030*/  ULDC.64 UR4, c[0x0][0x208] ;  /* 0x0000820000047ab9 */ /* 0x000fe20000000a00 */
[----:B------:R-:W3:Y:S06]  /*0040*/  S2R R5, SR_CTAID.X ;  /* 0x0000000000057919 */ /* 0x000eec0000002500 */
[----:B------:R-:W4:Y:S08]  /*0050*/  LDC.64 R14, c[0x0][0x218] ;  /* 0x00008600ff0e7b82 */ /* 0x000f300000000a00 */
[----:B------:R-:W5:Y:S08]  /*0060*/  LDC.64 R12, c[0x0][0x210] ;  /* 0x00008400ff0c7b82 */ /* 0x000f700000000a00 */
[----:B------:R-:W4:Y:S01]  /*0070*/  LDC.64 R16, c[0x0][0x228] ;  /* 0x00008a00ff107b82 */ /* 0x000f220000000a00 */
[----:B-1----:R-:W-:-:S07]  /*0080*/  SHF.L.U32 R0, R0, 0x1, RZ ;  /* 0x0000000100007819 */ /* 0x002fce00000006ff */
[----:B------:R-:W1:Y:S01]  /*0090*/  LDC.64 R18, c[0x0][0x230] ;  /* 0x00008c00ff127b82 */ /* 0x000e620000000a00 */
[----:B---3--:R-:W-:Y:S02]  /*00a0*/  SHF.R.S32.HI R3, RZ, 0x17, R5 ;  /* 0x00000017ff037819 */ /* 0x008fe40000011405 */
[----:B------:R-:W-:Y:S02]  /*00b0*/  LOP3.LUT R0, R0, 0xfe, RZ, 0xc0, !PT ;  /* 0x000000fe00007812 */ /* 0x000fe400078ec0ff */
[----:B------:R-:W-:Y:S02]  /*00c0*/  SGXT R3, R3, 0x1 ;  /* 0x000000010303781a */ /* 0x000fe40000000200 */
[----:B------:R-:W-:-:S04]  /*00d0*/  LEA R0, R5, R0, 0x8 ;  /* 0x0000000005007211 */ /* 0x000fc800078e40ff */
[----:B------:R-:W-:Y:S02]  /*00e0*/  LEA.HI R3, R3, R0, RZ, 0x4 ;  /* 0x0000000003037211 */ /* 0x000fe400078f20ff */
[----:B------:R-:W-:Y:S02]  /*00f0*/  ISETP.GE.AND P0, PT, R0, 0x600, PT ;  /* 0x000006000000780c */ /* 0x000fe40003f06270 */
[----:B------:R-:W-:-:S05]  /*0100*/  SHF.R.S32.HI R3, RZ, 0x4, R3 ;  /* 0x00000004ff037819 */ /* 0x000fca0000011403 */
[----:B------:R-:W-:-:S05]  /*0110*/  IMAD.HI R2, R3, 0x2aaaaaab, RZ ;  /* 0x2aaaaaab03027827 */ /* 0x000fca00078e02ff */
[----:B------:R-:W-:-:S04]  /*0120*/  SHF.R.U32.HI R5, RZ, 0x1f, R2 ;  /* 0x0000001fff057819 */ /* 0x000fc80000011602 */
[----:B------:R-:W-:Y:S02]  /*0130*/  LEA.HI R2, R2, R5, RZ, 0x1e ;  /* 0x0000000502027211 */ /* 0x000fe400078ff0ff */
[----:B------:R-:W-:-:S03]  /*0140*/  CS2R R4, SRZ ;  /* 0x0000000000047805 */ /* 0x000fc6000001ff00 */
[----:B------:R-:W-:-:S04]  /*0150*/  IMAD R11, R2, -0x18, R3 ;  /* 0xffffffe8020b7824 */ /* 0x000fc800078e0203 */
[----:B--2---:R-:W-:-:S05]  /*0160*/  IMAD.WIDE R8, R11, 0x4, R8 ;  /* 0x000000040b087825 */ /* 0x004fca00078e0208 */
[----:B------:R-:W2:Y:S04]  /*0170*/  @!P0 LDG.E.EL R4, desc[UR4][R8.64] ;  /* 0x0000000408048981 */ /* 0x000ea8000c2e1900 */
[----:B------:R3:W2:Y:S01]  /*0180*/  @!P0 LDG.E.EL R5, desc[UR4][R8.64] ;  /* 0x0000000408058981 */ /* 0x0006a2000c2e1900 */
[----:B------:R-:W-:Y:S02]  /*0190*/  CS2R R6, SRZ ;  /* 0x0000000000067805 */ /* 0x000fe4000001ff00 */
[----:B------:R-:W-:Y:S01]  /*01a0*/  CS2R R2, SRZ ;  /* 0x0000000000027805 */ /* 0x000fe2000001ff00 */
[----:B----4-:R-:W-:-:S04]  /*01b0*/  IMAD.WIDE R14, R11, 0x4, R14 ;  /* 0x000000040b0e7825 */ /* 0x010fc800078e020e */
[----:B-----5:R-:W-:Y:S01]  /*01c0*/  IMAD.WIDE R12, R0, 0x4, R12 ;  /* 0x00000004000c7825 */ /* 0x020fe200078e020c */
[----:B------:R-:W4:Y:S01]  /*01d0*/  @!P0 LDG.E.EL R7, desc[UR4][R14.64] ;  /* 0x000000040e078981 */ /* 0x000f22000c2e1900 */
[----:B---3--:R-:W-:Y:S02]  /*01e0*/  CS2R R8, SRZ ;  /* 0x0000000000087805 */ /* 0x008fe4000001ff00 */
[C---:B0-----:R-:W-:Y:S01]  /*01f0*/  IMAD.WIDE R16, R11.reuse, 0x4, R16 ;  /* 0x000000040b107825 */ /* 0x041fe200078e0210 */
[----:B------:R0:W3:Y:S03]  /*0200*/  @!P0 LDG.E.EL R6, desc[UR4][R14.64] ;  /* 0x000000040e068981 */ /* 0x0000e6000c2e1900 */
[----:B-1----:R-:W-:Y:S01]  /*0210*/  IMAD.WIDE R18, R11, 0x4, R18 ;  /* 0x000000040b127825 */ /* 0x002fe200078e0212 */
[----:B------:R1:W4:Y:S01]  /*0220*/  @!P0 LDG.E.64 R2, desc[UR4][R12.64] ;  /* 0x000000040c028981 */ /* 0x000322000c1e1b00 */
[----:B------:R-:W-:-:S03]  /*0230*/  CS2R R10, SRZ ;  /* 0x00000000000a7805 */ /* 0x000fc6000001ff00 */
[----:B------:R-:W5:Y:S04]  /*0240*/  @!P0 LDG.E.EL R9, desc[UR4][R18.64] ;  /* 0x0000000412098981 */ /* 0x000f68000c2e1900 */
[----:B------:R-:W5:Y:S04]  /*0250*/  @!P0 LDG.E.EL R10, desc[UR4][R16.64] ;  /* 0x00000004100a8981 */ /* 0x000f68000c2e1900 */
[----:B------:R-:W3:Y:S04]  /*0260*/  @!P0 LDG.E.EL R11, desc[UR4][R16.64] ;  /* 0x00000004100b8981 */ /* 0x000ee8000c2e1900 */
[----:B------:R-:W3:Y:S01]  /*0270*/  @!P0 LDG.E.EL R8, desc[UR4][R18.64] ;  /* 0x0000000412088981 */ /* 0x000ee2000c2e1900 */
[----:B0-----:R-:W-:Y:S01]  /*0280*/  HFMA2.MMA R14, -RZ, RZ, 1.625, 0 ;  /* 0x3e800000ff0e7435 */ /* 0x001fe200000001ff */
[----:B--2---:R-:W-:Y:S01]  /*0290*/  FADD R4, R4, 9.9999997473787516356e-06 ;  /* 0x3727c5ac04047421 */ /* 0x004fe20000000000 */
[----:B------:R-:W-:-:S03]  /*02a0*/  FADD R5, R5, 9.9999997473787516356e-06 ;  /* 0x3727c5ac05057421 */ /* 0x000fc60000000000 */
[----:B-1----:R-:W0:Y:S08]  /*02b0*/  MUFU.SQRT R12, R4 ;  /* 0x00000004000c7308 */ /* 0x002e300000002000 */
[----:B------:R1:W2:Y:S01]  /*02c0*/  MUFU.SQRT R13, R5 ;  /* 0x00000005000d7308 */ /* 0x0002a20000002000 */
[C---:B0-----:R-:W-:Y:S02]  /*02d0*/  FSETP.GT.AND P1, PT, R12.reuse, 8.50705917302346158658e+37, PT ;  /* 0x7e8000000c00780b */ /* 0x041fe40003f24000 */
[----:B------:R-:W-:Y:S01]  /*02e0*/  FSETP.GEU.AND P3, PT, R12, 1.175494350822287508e-38, PT ;  /* 0x008000000c00780b */ /* 0x000fe20003f6e000 */
[----:B-1----:R-:W0:Y:S01]  /*02f0*/  LDC.64 R4, c[0x0][0x238] ;  /* 0x00008e00ff047b82 */ /* 0x002e220000000a00 */
[----:B--2---:R-:W-:-:S02]  /*0300*/  FSETP.GT.AND P2, PT, R13, 8.50705917302346158658e+37, PT ;  /* 0x7e8000000d00780b */ /* 0x004fc40003f44000 */
[----:B------:R-:W-:-:S07]  /*0310*/  FSETP.GEU.AND P4, PT, R13, 1.175494350822287508e-38, PT ;  /* 0x008000000d00780b */ /* 0x000fce0003f8e000 */
[----:B------:R-:W-:-:S04]  /*0320*/  @P1 FMUL R12, R12, 0.25 ;  /* 0x3e8000000c0c1820 */ /* 0x000fc80000400000 */
[----:B------:R-:W-:Y:S01]  /*0330*/  @!P3 FMUL R12, R12, 16777216 ;  /* 0x4b8000000c0cb820 */ /* 0x000fe20000400000 */
[----:B------:R-:W-:-:S04]  /*0340*/  @P2 FMUL R13, R13, 0.25 ;  /* 0x3e8000000d0d2820 */ /* 0x000fc80000400000 */
[----:B------:R-:W-:Y:S01]  /*0350*/  @!P4 FMUL R13, R13, 16777216 ;  /* 0x4b8000000d0dc820 */ /* 0x000fe20000400000 */
[----:B------:R-:W1:Y:S01]  /*0360*/  MUFU.RCP R12, R12 ;  /* 0x0000000c000c7308 */ /* 0x000e620000001000 */
[----:B------:R-:W-:-:S07]  /*0370*/  FSEL R15, R14, 1, P1 ;  /* 0x3f8000000e0f7808 */ /* 0x000fce0000800000 */
[----:B------:R-:W2:Y:S01]  /*0380*/  MUFU.RCP R13, R13 ;  /* 0x0000000d000d7308 */ /* 0x000ea20000001000 */
[----:B------:R-:W-:Y:S01]  /*0390*/  FSEL R14, R14, 1, P2 ;  /* 0x3f8000000e0e7808 */ /* 0x000fe20001000000 */
[----:B------:R-:W-:-:S04]  /*03a0*/  @!P3 FMUL R15, R15, 16777216 ;  /* 0x4b8000000f0fb820 */ /* 0x000fc80000400000 */
[----:B------:R-:W-:Y:S01]  /*03b0*/  @!P4 FMUL R14, R14, 16777216 ;  /* 0x4b8000000e0ec820 */ /* 0x000fe20000400000 */
[----:B----4-:R-:W-:Y:S01]  /*03c0*/  FADD R2, -R7, R2 ;  /* 0x0000000207027221 */ /* 0x010fe20000000100 */
[----:B---3--:R-:W-:Y:S01]  /*03d0*/  FADD R3, -R6, R3 ;  /* 0x0000000306037221 */ /* 0x008fe20000000100 */
[----:B-1----:R-:W-:Y:S01]  /*03e0*/  FMUL R15, R12, R15 ;  /* 0x0000000f0c0f7220 */ /* 0x002fe20000400000 */
[----:B--2---:R-:W-:-:S03]  /*03f0*/  FMUL R14, R13, R14 ;  /* 0x0000000e0d0e7220 */ /* 0x004fc60000400000 */
[----:B------:R-:W-:Y:S01]  /*0400*/  FMUL R2, R2, R15 ;  /* 0x0000000f02027220 */ /* 0x000fe20000400000 */
[----:B------:R-:W-:-:S03]  /*0410*/  FMUL R3, R3, R14 ;  /* 0x0000000e03037220 */ /* 0x000fc60000400000 */
[----:B-----5:R-:W-:Y:S01]  /*0420*/  FFMA R2, R2, R10, R9 ;  /* 0x0000000a02027223 */ /* 0x020fe20000000009 */
[----:B------:R-:W-:-:S04]  /*0430*/  FFMA R3, R3, R11, R8 ;  /* 0x0000000b03037223 */ /* 0x000fc80000000008 */
[----:B------:R-:W-:Y:S02]  /*0440*/  FSETP.GEU.AND P1, PT, R2, RZ, PT ;  /* 0x000000ff0200720b */ /* 0x000fe40003f2e000 */
[C---:B------:R-:W-:Y:S01]  /*0450*/  FSETP.GEU.AND P2, PT, R3.reuse, RZ, PT ;  /* 0x000000ff0300720b */ /* 0x040fe20003f4e000 */
[----:B0-----:R-:W-:Y:S01]  /*0460*/  IMAD.WIDE R4, R0, 0x4, R4 ;  /* 0x0000000400047825 */ /* 0x001fe200078e0204 */
[----:B------:R-:W-:Y:S02]  /*0470*/  FSEL R2, R2, RZ, P1 ;  /* 0x000000ff02027208 */ /* 0x000fe40000800000 */
[----:B------:R-:W-:Y:S01]  /*0480*/  FSEL R3, R3, RZ, P2 ;  /* 0x000000ff03037208 */ /* 0x000fe20001000000 */
[----:B------:R-:W-:Y:S08]  /*0490*/  @P0 EXIT ;  /* 0x000000000000094d */ /* 0x000ff00003800000 */
[----:B------:R-:W-:Y:S01]  /*04a0*/  STG.E.64 desc[UR4][R4.64], R2 ;  /* 0x0000000204007986 */ /* 0x000fe2000c101b04 */
[----:B------:R-:W-:Y:S05]  /*04b0*/  EXIT ;  /* 0x000000000000794d */ /* 0x000fea0003800000 */
.L_x_0:
[----:B------:R-:W-:-:S00]  /*04c0*/  BRA `(.L_x_0) ;  /* 0xfffffffc00fc7947 */ /* 0x000fc0000383ffff */
[----:B------:R-:W-:-:S00]  /*04d0*/  NOP ;  /* 0x0000000000007918 */ /* 0x000fc00000000000 */
        /* <DEDUP_REMOVED lines=10> */
.L_x_1:


//--------------------- .nv.global.init           --------------------------
	.section	.nv.global.init,"aw",@progbits
.nv.global.init:
	.type		_$_str,@object
	.size		_$_str,(_$_str_$_2 - _$_str)
_$_str:
        /*0000*/ 	.byte	0x5f, 0x5f, 0x43, 0x55, 0x44, 0x41, 0x5f, 0x46, 0x54, 0x5a, 0x00
	.type		_$_str_$_2,@object
	.size		_$_str_$_2,(.L_1 - _$_str_$_2)
_$_str_$_2:
        /*000b*/ 	.byte	0x5f, 0x5f, 0x43, 0x55, 0x44, 0x41, 0x5f, 0x50, 0x52, 0x45, 0x43, 0x5f, 0x53, 0x51, 0x52, 0x54
        /*001b*/ 	.byte	0x00
.L_1:


//--------------------- .nv.constant0.triton_poi_fused__native_batch_norm_legit_no_training_relu_1 --------------------------
	.section	.nv.constant0.triton_poi_fused__native_batch_norm_legit_no_training_relu_1,"a",@progbits
	.sectionflags	@""
	.align	4
.nv.constant0.triton_poi_fused__native_batch_norm_legit_no_training_relu_1:
	.zero		580
